//
// Generated by NVIDIA NVVM Compiler
//
// Compiler Build ID: CL-36424714
// Cuda compilation tools, release 13.0, V13.0.88
// Based on NVVM 20.0.0
//

.version 9.0
.target sm_100
.address_size 64

	// .globl	_Z17rmsNormKernelSmemILi4096ELi512EEvPfS0_fS0_
// _ZZ17rmsNormKernelSmemILi4096ELi512EEvPfS0_fS0_E16squaredPerThread has been demoted
// _ZZ17rmsNormKernelSmemILi4096ELi512EEvPfS0_fS0_E7xShared has been demoted
// _ZZ17rmsNormKernelSmemILi4096ELi512EEvPfS0_fS0_E4rms_ has been demoted

.visible .entry _Z17rmsNormKernelSmemILi4096ELi512EEvPfS0_fS0_(
	.param .u64 .ptr .align 1 _Z17rmsNormKernelSmemILi4096ELi512EEvPfS0_fS0__param_0,
	.param .u64 .ptr .align 1 _Z17rmsNormKernelSmemILi4096ELi512EEvPfS0_fS0__param_1,
	.param .f32 _Z17rmsNormKernelSmemILi4096ELi512EEvPfS0_fS0__param_2,
	.param .u64 .ptr .align 1 _Z17rmsNormKernelSmemILi4096ELi512EEvPfS0_fS0__param_3
)
{
	.reg .pred 	%p<13>;
	.reg .b32 	%r<23>;
	.reg .b32 	%f<42>;
	.reg .b64 	%rd<21>;
	// demoted variable
	.shared .align 4 .b8 _ZZ17rmsNormKernelSmemILi4096ELi512EEvPfS0_fS0_E16squaredPerThread[2048];
	// demoted variable
	.shared .align 4 .b8 _ZZ17rmsNormKernelSmemILi4096ELi512EEvPfS0_fS0_E7xShared[16384];
	// demoted variable
	.shared .align 4 .f32 _ZZ17rmsNormKernelSmemILi4096ELi512EEvPfS0_fS0_E4rms_;
	ld.param.u64 	%rd13, [_Z17rmsNormKernelSmemILi4096ELi512EEvPfS0_fS0__param_0];
	ld.param.u64 	%rd11, [_Z17rmsNormKernelSmemILi4096ELi512EEvPfS0_fS0__param_1];
	ld.param.f32 	%f4, [_Z17rmsNormKernelSmemILi4096ELi512EEvPfS0_fS0__param_2];
	ld.param.u64 	%rd12, [_Z17rmsNormKernelSmemILi4096ELi512EEvPfS0_fS0__param_3];
	cvta.to.global.u64 	%rd14, %rd13;
	mov.u32 	%r22, %tid.x;
	mov.u32 	%r12, %ctaid.x;
	shl.b32 	%r13, %r12, 12;
	shl.b32 	%r14, %r22, 2;
	mov.u32 	%r15, _ZZ17rmsNormKernelSmemILi4096ELi512EEvPfS0_fS0_E7xShared;
	add.s32 	%r21, %r15, %r14;
	or.b32  	%r16, %r22, %r13;
	mul.wide.u32 	%rd1, %r16, 4;
	add.s64 	%rd18, %rd14, %rd1;
	mov.f32 	%f41, 0f00000000;
	mov.u32 	%r19, %r21;
	mov.u32 	%r20, %r22;
$L__BB0_1:
	ld.global.f32 	%f6, [%rd18];
	st.shared.f32 	[%r19], %f6;
	fma.rn.f32 	%f41, %f6, %f6, %f41;
	add.s32 	%r5, %r20, 512;
	add.s32 	%r19, %r19, 2048;
	add.s64 	%rd18, %rd18, 2048;
	setp.lt.u32 	%p1, %r20, 3584;
	mov.u32 	%r20, %r5;
	@%p1 bra 	$L__BB0_1;
	mov.u32 	%r18, _ZZ17rmsNormKernelSmemILi4096ELi512EEvPfS0_fS0_E16squaredPerThread;
	add.s32 	%r7, %r18, %r14;
	st.shared.f32 	[%r7], %f41;
	bar.sync 	0;
	setp.gt.u32 	%p2, %r22, 255;
	@%p2 bra 	$L__BB0_4;
	ld.shared.f32 	%f7, [%r7+1024];
	ld.shared.f32 	%f8, [%r7];
	add.f32 	%f9, %f7, %f8;
	st.shared.f32 	[%r7], %f9;
$L__BB0_4:
	bar.sync 	0;
	setp.gt.u32 	%p3, %r22, 127;
	@%p3 bra 	$L__BB0_6;
	ld.shared.f32 	%f10, [%r7+512];
	ld.shared.f32 	%f11, [%r7];
	add.f32 	%f12, %f10, %f11;
	st.shared.f32 	[%r7], %f12;
$L__BB0_6:
	bar.sync 	0;
	setp.gt.u32 	%p4, %r22, 63;
	@%p4 bra 	$L__BB0_8;
	ld.shared.f32 	%f13, [%r7+256];
	ld.shared.f32 	%f14, [%r7];
	add.f32 	%f15, %f13, %f14;
	st.shared.f32 	[%r7], %f15;
$L__BB0_8:
	bar.sync 	0;
	setp.gt.u32 	%p5, %r22, 31;
	@%p5 bra 	$L__BB0_10;
	ld.shared.f32 	%f16, [%r7+128];
	ld.shared.f32 	%f17, [%r7];
	add.f32 	%f18, %f16, %f17;
	st.shared.f32 	[%r7], %f18;
$L__BB0_10:
	bar.sync 	0;
	setp.gt.u32 	%p6, %r22, 15;
	@%p6 bra 	$L__BB0_12;
	ld.shared.f32 	%f19, [%r7+64];
	ld.shared.f32 	%f20, [%r7];
	add.f32 	%f21, %f19, %f20;
	st.shared.f32 	[%r7], %f21;
$L__BB0_12:
	bar.sync 	0;
	setp.gt.u32 	%p7, %r22, 7;
	@%p7 bra 	$L__BB0_14;
	ld.shared.f32 	%f22, [%r7+32];
	ld.shared.f32 	%f23, [%r7];
	add.f32 	%f24, %f22, %f23;
	st.shared.f32 	[%r7], %f24;
$L__BB0_14:
	bar.sync 	0;
	setp.gt.u32 	%p8, %r22, 3;
	@%p8 bra 	$L__BB0_16;
	ld.shared.f32 	%f25, [%r7+16];
	ld.shared.f32 	%f26, [%r7];
	add.f32 	%f27, %f25, %f26;
	st.shared.f32 	[%r7], %f27;
$L__BB0_16:
	bar.sync 	0;
	setp.gt.u32 	%p9, %r22, 1;
	@%p9 bra 	$L__BB0_18;
	ld.shared.f32 	%f28, [%r7+8];
	ld.shared.f32 	%f29, [%r7];
	add.f32 	%f30, %f28, %f29;
	st.shared.f32 	[%r7], %f30;
$L__BB0_18:
	bar.sync 	0;
	setp.ne.s32 	%p10, %r22, 0;
	@%p10 bra 	$L__BB0_20;
	ld.shared.f32 	%f31, [_ZZ17rmsNormKernelSmemILi4096ELi512EEvPfS0_fS0_E16squaredPerThread+4];
	ld.shared.f32 	%f32, [%r7];
	add.f32 	%f33, %f31, %f32;
	st.shared.f32 	[%r7], %f33;
$L__BB0_20:
	setp.ne.s32 	%p11, %r22, 0;
	bar.sync 	0;
	@%p11 bra 	$L__BB0_22;
	ld.shared.f32 	%f34, [_ZZ17rmsNormKernelSmemILi4096ELi512EEvPfS0_fS0_E16squaredPerThread];
	fma.rn.f32 	%f35, %f34, 0f39800000, %f4;
	rsqrt.approx.f32 	%f36, %f35;
	st.shared.f32 	[_ZZ17rmsNormKernelSmemILi4096ELi512EEvPfS0_fS0_E4rms_], %f36;
$L__BB0_22:
	bar.sync 	0;
	ld.shared.f32 	%f3, [_ZZ17rmsNormKernelSmemILi4096ELi512EEvPfS0_fS0_E4rms_];
	cvta.to.global.u64 	%rd15, %rd12;
	add.s64 	%rd20, %rd15, %rd1;
	mul.wide.u32 	%rd16, %r22, 4;
	cvta.to.global.u64 	%rd17, %rd11;
	add.s64 	%rd19, %rd17, %rd16;
$L__BB0_23:
	ld.shared.f32 	%f37, [%r21];
	mul.f32 	%f38, %f37, %f3;
	ld.global.f32 	%f39, [%rd19];
	mul.f32 	%f40, %f38, %f39;
	st.global.f32 	[%rd20], %f40;
	add.s32 	%r10, %r22, 512;
	add.s64 	%rd20, %rd20, 2048;
	add.s64 	%rd19, %rd19, 2048;
	add.s32 	%r21, %r21, 2048;
	setp.lt.u32 	%p12, %r22, 3584;
	mov.u32 	%r22, %r10;
	@%p12 bra 	$L__BB0_23;
	ret;

}


// ===== COMPILED SASS (sm_100) =====

	.target	sm_100

	.elftype	@"ET_EXEC"


//--------------------- .note.nv.tkinfo           --------------------------
	.section	.note.nv.tkinfo,"",@"SHT_NOTE"
	.sectionflags	@"SHF_NOTE_NV_TKINFO"
	.tkinfo
        /*0018*/ 	.word	0x00000002
        /*0030*/ 	.string	""
        /*0030*/ 	.string	"ptxas"
        /*0030*/ 	.string	"Cuda compilation tools, release 13.0, V13.0.88"
        /*0030*/ 	.string	"Build cuda_13.0.r13.0/compiler.36424714_0"
        /*0030*/ 	.string	"-arch sm_100 -m 64 "



//--------------------- .note.nv.cuinfo           --------------------------
	.section	.note.nv.cuinfo,"",@"SHT_NOTE"
	.sectionflags	@"SHF_NOTE_NV_CUINFO"
        /*0018*/ 	.short	0x0002
        /*001a*/ 	.short	0x0064
        /*001c*/ 	.short	0x0082
	.zero		2


//--------------------- .nv.info                  --------------------------
	.section	.nv.info,"",@"SHT_CUDA_INFO"
	.align	4


	//----- nvinfo : EIATTR_REGCOUNT
	.align		4
        /*0000*/ 	.byte	0x04, 0x2f
        /*0002*/ 	.short	(.L_1 - .L_0)
	.align		4
.L_0:
        /*0004*/ 	.word	index@(_Z17rmsNormKernelSmemILi4096ELi512EEvPfS0_fS0_)
        /*0008*/ 	.word	0x0000000d


	//----- nvinfo : EIATTR_FRAME_SIZE
	.align		4
.L_1:
        /*000c*/ 	.byte	0x04, 0x11
        /*000e*/ 	.short	(.L_3 - .L_2)
	.align		4
.L_2:
        /*0010*/ 	.word	index@(_Z17rmsNormKernelSmemILi4096ELi512EEvPfS0_fS0_)
        /*0014*/ 	.word	0x00000000


	//----- nvinfo : EIATTR_MIN_STACK_SIZE
	.align		4
.L_3:
        /*0018*/ 	.byte	0x04, 0x12
        /*001a*/ 	.short	(.L_5 - .L_4)
	.align		4
.L_4:
        /*001c*/ 	.word	index@(_Z17rmsNormKernelSmemILi4096ELi512EEvPfS0_fS0_)
        /*0020*/ 	.word	0x00000000
.L_5:


//--------------------- .nv.compat                --------------------------
	.section	.nv.compat,"",@"SHT_CUDA_COMPAT_INFO"
	.align	4
        /*0000*/ 	.byte	0x02, 0x09, 0x00, 0x00, 0x02, 0x02, 0x01, 0x00, 0x02, 0x05, 0x05, 0x00, 0x03, 0x07, 0x01, 0x01
        /*0010*/ 	.byte	0x02, 0x03, 0x00, 0x00, 0x02, 0x06, 0x01, 0x00, 0x04, 0x0b, 0x08, 0x00, 0x01, 0x00, 0x00, 0x00
        /*0020*/ 	.byte	0x00, 0x00, 0x00, 0x00


//--------------------- .nv.info._Z17rmsNormKernelSmemILi4096ELi512EEvPfS0_fS0_ --------------------------
	.section	.nv.info._Z17rmsNormKernelSmemILi4096ELi512EEvPfS0_fS0_,"",@"SHT_CUDA_INFO"
	.sectionflags	@""
	.align	4


	//----- nvinfo : EIATTR_CUDA_API_VERSION
	.align		4
        /*0000*/ 	.byte	0x04, 0x37
        /*0002*/ 	.short	(.L_7 - .L_6)
.L_6:
        /*0004*/ 	.word	0x00000082


	//----- nvinfo : EIATTR_KPARAM_INFO
	.align		4
.L_7:
        /*0008*/ 	.byte	0x04, 0x17
        /*000a*/ 	.short	(.L_9 - .L_8)
.L_8:
        /*000c*/ 	.word	0x00000000
        /*0010*/ 	.short	0x0003
        /*0012*/ 	.short	0x0018
        /*0014*/ 	.byte	0x00, 0xf5, 0x21, 0x00


	//----- nvinfo : EIATTR_KPARAM_INFO
	.align		4
.L_9:
        /*0018*/ 	.byte	0x04, 0x17
        /*001a*/ 	.short	(.L_11 - .L_10)
.L_10:
        /*001c*/ 	.word	0x00000000
        /*0020*/ 	.short	0x0002
        /*0022*/ 	.short	0x0010
        /*0024*/ 	.byte	0x00, 0xf0, 0x11, 0x00


	//----- nvinfo : EIATTR_KPARAM_INFO
	.align		4
.L_11:
        /*0028*/ 	.byte	0x04, 0x17
        /*002a*/ 	.short	(.L_13 - .L_12)
.L_12:
        /*002c*/ 	.word	0x00000000
        /*0030*/ 	.short	0x0001
        /*0032*/ 	.short	0x0008
        /*0034*/ 	.byte	0x00, 0xf5, 0x21, 0x00


	//----- nvinfo : EIATTR_KPARAM_INFO
	.align		4
.L_13:
        /*0038*/ 	.byte	0x04, 0x17
        /*003a*/ 	.short	(.L_15 - .L_14)
.L_14:
        /*003c*/ 	.word	0x00000000
        /*0040*/ 	.short	0x0000
        /*0042*/ 	.short	0x0000
        /*0044*/ 	.byte	0x00, 0xf5, 0x21, 0x00


	//----- nvinfo : EIATTR_SPARSE_MMA_MASK
	.align		4
.L_15:
        /*0048*/ 	.byte	0x03, 0x50
        /*004a*/ 	.short	0x0000


	//----- nvinfo : EIATTR_MAXREG_COUNT
	.align		4
        /*004c*/ 	.byte	0x03, 0x1b
        /*004e*/ 	.short	0x00ff


	//----- nvinfo : EIATTR_NUM_BARRIERS
	.align		4
        /*0050*/ 	.byte	0x02, 0x4c
        /*0052*/ 	.byte	0x01
	.zero		1


	//----- nvinfo : EIATTR_MERCURY_ISA_VERSION
	.align		4
        /*0054*/ 	.byte	0x03, 0x5f
        /*0056*/ 	.short	0x0101


	//----- nvinfo : EIATTR_VRC_CTA_INIT_COUNT
	.align		4
        /*0058*/ 	.byte	0x02, 0x4a
	.zero		1
	.zero		1


	//----- nvinfo : EIATTR_EXIT_INSTR_OFFSETS
	.align		4
        /*005c*/ 	.byte	0x04, 0x1c
        /*005e*/ 	.short	(.L_17 - .L_16)


	//   ....[0]....
.L_16:
        /*0060*/ 	.word	0x000007b0


	//----- nvinfo : EIATTR_CRS_STACK_SIZE
	.align		4
.L_17:
        /*0064*/ 	.byte	0x04, 0x1e
        /*0066*/ 	.short	(.L_19 - .L_18)
.L_18:
        /*0068*/ 	.word	0x00000000


	//----- nvinfo : EIATTR_CBANK_PARAM_SIZE
	.align		4
.L_19:
        /*006c*/ 	.byte	0x03, 0x19
        /*006e*/ 	.short	0x0020


	//----- nvinfo : EIATTR_PARAM_CBANK
	.align		4
        /*0070*/ 	.byte	0x04, 0x0a
        /*0072*/ 	.short	(.L_21 - .L_20)
	.align		4
.L_20:
        /*0074*/ 	.word	index@(.nv.constant0._Z17rmsNormKernelSmemILi4096ELi512EEvPfS0_fS0_)
        /*0078*/ 	.short	0x0380
        /*007a*/ 	.short	0x0020


	//----- nvinfo : EIATTR_SW_WAR
	.align		4
.L_21:
        /*007c*/ 	.byte	0x04, 0x36
        /*007e*/ 	.short	(.L_23 - .L_22)
.L_22:
        /*0080*/ 	.word	0x00000008
.L_23:


//--------------------- .nv.callgraph             --------------------------
	.section	.nv.callgraph,"",@"SHT_CUDA_CALLGRAPH"
	.align	4
	.sectionentsize	8
	.align		4
        /*0000*/ 	.word	0x00000000
	.align		4
        /*0004*/ 	.word	0xffffffff
	.align		4
        /*0008*/ 	.word	0x00000000
	.align		4
        /*000c*/ 	.word	0xfffffffe
	.align		4
        /*0010*/ 	.word	0x00000000
	.align		4
        /*0014*/ 	.word	0xfffffffd
	.align		4
        /*0018*/ 	.word	0x00000000
	.align		4
        /*001c*/ 	.word	0xfffffffc


//--------------------- .text._Z17rmsNormKernelSmemILi4096ELi512EEvPfS0_fS0_ --------------------------
	.section	.text._Z17rmsNormKernelSmemILi4096ELi512EEvPfS0_fS0_,"ax",@progbits
	.align	128
        .global         _Z17rmsNormKernelSmemILi4096ELi512EEvPfS0_fS0_
        .type           _Z17rmsNormKernelSmemILi4096ELi512EEvPfS0_fS0_,@function
        .size           _Z17rmsNormKernelSmemILi4096ELi512EEvPfS0_fS0_,(.L_x_6 - _Z17rmsNormKernelSmemILi4096ELi512EEvPfS0_fS0_)
        .other          _Z17rmsNormKernelSmemILi4096ELi512EEvPfS0_fS0_,@"STO_CUDA_ENTRY STV_DEFAULT"
_Z17rmsNormKernelSmemILi4096ELi512EEvPfS0_fS0_:
.text._Z17rmsNormKernelSmemILi4096ELi512EEvPfS0_fS0_:
[----:B------:R-:W-:Y:S01]  /*0000*/  LDC R1, c[0x0][0x37c] ;  /* 0x0000df00ff017b82 */ /* 0x000fe20000000800 */
[----:B------:R-:W0:Y:S07]  /*0010*/  S2R R2, SR_TID.X ;  /* 0x0000000000027919 */ /* 0x000e2e0000002100 */
[----:B------:R-:W1:Y:S01]  /*0020*/  S2UR UR4, SR_CTAID.X ;  /* 0x00000000000479c3 */ /* 0x000e620000002500 */
[----:B------:R-:W-:Y:S01]  /*0030*/  UMOV UR5, 0x400 ;  /* 0x0000040000057882 */ /* 0x000fe20000000000 */
[----:B------:R-:W-:Y:S01]  /*0040*/  BSSY.RECONVERGENT B0, `(.L_x_0) ;  /* 0x0000018000007945 */ /* 0x000fe20003800200 */
[----:B------:R-:W-:Y:S01]  /*0050*/  UIADD3 UR6, UPT, UPT, UR5, 0x800, URZ ;  /* 0x0000080005067890 */ /* 0x000fe2000fffe0ff */
[----:B------:R-:W-:Y:S01]  /*0060*/  IMAD.MOV.U32 R7, RZ, RZ, RZ ;  /* 0x000000ffff077224 */ /* 0x000fe200078e00ff */
[----:B------:R-:W2:Y:S03]  /*0070*/  LDCU.64 UR8, c[0x0][0x358] ;  /* 0x00006b00ff0877ac */ /* 0x000ea60008000a00 */
[----:B------:R-:W3:Y:S08]  /*0080*/  S2UR UR7, SR_CgaCtaId ;  /* 0x00000000000779c3 */ /* 0x000ef00000008800 */
[----:B------:R-:W4:Y:S01]  /*0090*/  LDC.64 R4, c[0x0][0x380] ;  /* 0x0000e000ff047b82 */ /* 0x000f220000000a00 */
[----:B-1----:R-:W-:-:S06]  /*00a0*/  USHF.L.U32 UR4, UR4, 0xc, URZ ;  /* 0x0000000c04047899 */ /* 0x002fcc00080006ff */
[----:B0-----:R-:W-:Y:S01]  /*00b0*/  LOP3.LUT R3, R2, UR4, RZ, 0xfc, !PT ;  /* 0x0000000402037c12 */ /* 0x001fe2000f8efcff */
[----:B---3--:R-:W-:Y:S01]  /*00c0*/  ULEA UR6, UR7, UR6, 0x18 ;  /* 0x0000000607067291 */ /* 0x008fe2000f8ec0ff */
[----:B------:R-:W-:-:S05]  /*00d0*/  MOV R8, R2 ;  /* 0x0000000200087202 */ /* 0x000fca0000000f00 */
[----:B------:R-:W-:Y:S01]  /*00e0*/  LEA R0, R2, UR6, 0x2 ;  /* 0x0000000602007c11 */ /* 0x000fe2000f8e10ff */
[----:B----4-:R-:W-:-:S04]  /*00f0*/  IMAD.WIDE.U32 R4, R3, 0x4, R4 ;  /* 0x0000000403047825 */ /* 0x010fc800078e0004 */
[----:B------:R-:W-:Y:S02]  /*0100*/  IMAD.MOV.U32 R9, RZ, RZ, R4 ;  /* 0x000000ffff097224 */ /* 0x000fe400078e0004 */
[----:B--2---:R-:W-:-:S07]  /*0110*/  IMAD.MOV.U32 R6, RZ, RZ, R0 ;  /* 0x000000ffff067224 */ /* 0x004fce00078e0000 */
.L_x_1:
[----:B------:R-:W-:-:S06]  /*0120*/  MOV R4, R9 ;  /* 0x0000000900047202 */ /* 0x000fcc0000000f00 */
[----:B------:R0:W2:Y:S01]  /*0130*/  LDG.E R4, desc[UR8][R4.64] ;  /* 0x0000000804047981 */ /* 0x0000a2000c1e1900 */
[C---:B------:R-:W-:Y:S01]  /*0140*/  ISETP.GE.U32.AND P0, PT, R8.reuse, 0xe00, PT ;  /* 0x00000e000800780c */ /* 0x040fe20003f06070 */
[----:B------:R-:W-:Y:S01]  /*0150*/  VIADD R8, R8, 0x200 ;  /* 0x0000020008087836 */ /* 0x000fe20000000000 */
[----:B------:R-:W-:-:S04]  /*0160*/  IADD3 R9, P1, PT, R9, 0x800, RZ ;  /* 0x0000080009097810 */ /* 0x000fc80007f3e0ff */
[----:B0-----:R-:W-:Y:S01]  /*0170*/  IADD3.X R5, PT, PT, RZ, R5, RZ, P1, !PT ;  /* 0x00000005ff057210 */ /* 0x001fe20000ffe4ff */
[----:B--2---:R0:W-:Y:S01]  /*0180*/  STS [R6], R4 ;  /* 0x0000000406007388 */ /* 0x0041e20000000800 */
[----:B------:R-:W-:Y:S01]  /*0190*/  FFMA R7, R4, R4, R7 ;  /* 0x0000000404077223 */ /* 0x000fe20000000007 */
[----:B0-----:R-:W-:-:S04]  /*01a0*/  VIADD R6, R6, 0x800 ;  /* 0x0000080006067836 */ /* 0x001fc80000000000 */
[----:B------:R-:W-:Y:S05]  /*01b0*/  @!P0 BRA `(.L_x_1) ;  /* 0xfffffffc00d88947 */ /* 0x000fea000383ffff */
[----:B------:R-:W-:Y:S05]  /*01c0*/  BSYNC.RECONVERGENT B0 ;  /* 0x0000000000007941 */ /* 0x000fea0003800200 */
.L_x_0:
[----:B------:R-:W-:Y:S01]  /*01d0*/  ULEA UR5, UR7, UR5, 0x18 ;  /* 0x0000000507057291 */ /* 0x000fe2000f8ec0ff */
[C---:B------:R-:W-:Y:S01]  /*01e0*/  ISETP.GT.U32.AND P0, PT, R2.reuse, 0xff, PT ;  /* 0x000000ff0200780c */ /* 0x040fe20003f04070 */
[----:B------:R-:W-:Y:S01]  /*01f0*/  BSSY.RECONVERGENT B0, `(.L_x_2) ;  /* 0x0000042000007945 */ /* 0x000fe20003800200 */
[----:B------:R-:W-:-:S03]  /*0200*/  ISETP.GT.U32.AND P1, PT, R2, 0x7f, PT ;  /* 0x0000007f0200780c */ /* 0x000fc60003f24070 */
[----:B------:R-:W-:-:S05]  /*0210*/  LEA R4, R2, UR5, 0x2 ;  /* 0x0000000502047c11 */ /* 0x000fca000f8e10ff */
[----:B------:R-:W-:Y:S01]  /*0220*/  STS [R4], R7 ;  /* 0x0000000704007388 */ /* 0x000fe20000000800 */
[----:B------:R-:W-:Y:S06]  /*0230*/  BAR.SYNC.DEFER_BLOCKING 0x0 ;  /* 0x0000000000007b1d */ /* 0x000fec0000010000 */
[----:B------:R-:W-:Y:S04]  /*0240*/  @!P0 LDS R5, [R4+0x400] ;  /* 0x0004000004058984 */ /* 0x000fe80000000800 */
[----:B------:R-:W0:Y:S02]  /*0250*/  @!P0 LDS R6, [R4] ;  /* 0x0000000004068984 */ /* 0x000e240000000800 */
[----:B0-----:R-:W-:-:S05]  /*0260*/  @!P0 FADD R5, R5, R6 ;  /* 0x0000000605058221 */ /* 0x001fca0000000000 */
[----:B------:R-:W-:Y:S01]  /*0270*/  @!P0 STS [R4], R5 ;  /* 0x0000000504008388 */ /* 0x000fe20000000800 */
[----:B------:R-:W-:Y:S01]  /*0280*/  BAR.SYNC.DEFER_BLOCKING 0x0 ;  /* 0x0000000000007b1d */ /* 0x000fe20000010000 */
[----:B------:R-:W-:-:S05]  /*0290*/  ISETP.GT.U32.AND P0, PT, R2, 0x3f, PT ;  /* 0x0000003f0200780c */ /* 0x000fca0003f04070 */
        /* <DEDUP_REMOVED lines=35> */
[----:B------:R-:W-:-:S05]  /*04d0*/  ISETP.NE.AND P0, PT, R2, RZ, PT ;  /* 0x000000ff0200720c */ /* 0x000fca0003f05270 */
[----:B------:R-:W-:Y:S04]  /*04e0*/  @!P1 LDS R6, [R4+0x8] ;  /* 0x0000080004069984 */ /* 0x000fe80000000800 */
[----:B------:R-:W0:Y:S02]  /*04f0*/  @!P1 LDS R9, [R4] ;  /* 0x0000000004099984 */ /* 0x000e240000000800 */
[----:B0-----:R-:W-:-:S05]  /*0500*/  @!P1 FADD R9, R6, R9 ;  /* 0x0000000906099221 */ /* 0x001fca0000000000 */
[----:B------:R-:W-:Y:S01]  /*0510*/  @!P1 STS [R4], R9 ;  /* 0x0000000904009388 */ /* 0x000fe20000000800 */
[----:B------:R-:W-:Y:S06]  /*0520*/  BAR.SYNC.DEFER_BLOCKING 0x0 ;  /* 0x0000000000007b1d */ /* 0x000fec0000010000 */
[----:B------:R-:W-:Y:S04]  /*0530*/  @!P0 LDS R6, [UR5+0x4] ;  /* 0x00000405ff068984 */ /* 0x000fe80008000800 */
[----:B------:R-:W0:Y:S02]  /*0540*/  @!P0 LDS R7, [R4] ;  /* 0x0000000004078984 */ /* 0x000e240000000800 */
[----:B0-----:R-:W-:-:S05]  /*0550*/  @!P0 FADD R7, R6, R7 ;  /* 0x0000000706078221 */ /* 0x001fca0000000000 */
[----:B------:R0:W-:Y:S01]  /*0560*/  @!P0 STS [R4], R7 ;  /* 0x0000000704008388 */ /* 0x0001e20000000800 */
[----:B------:R-:W-:Y:S06]  /*0570*/  BAR.SYNC.DEFER_BLOCKING 0x0 ;  /* 0x0000000000007b1d */ /* 0x000fec0000010000 */
[----:B------:R-:W-:Y:S05]  /*0580*/  @P0 BRA `(.L_x_3) ;  /* 0x0000000000200947 */ /* 0x000fea0003800000 */
[----:B0-----:R-:W0:Y:S01]  /*0590*/  LDS R4, [UR5] ;  /* 0x00000005ff047984 */ /* 0x001e220008000800 */
[----:B------:R-:W0:Y:S02]  /*05a0*/  LDC R5, c[0x0][0x390] ;  /* 0x0000e400ff057b82 */ /* 0x000e240000000800 */
[----:B0-----:R-:W-:-:S05]  /*05b0*/  FFMA R4, R4, 0.000244140625, R5 ;  /* 0x3980000004047823 */ /* 0x001fca0000000005 */
[----:B------:R-:W-:-:S13]  /*05c0*/  FSETP.GEU.AND P0, PT, |R4|, 1.175494350822287508e-38, PT ;  /* 0x008000000400780b */ /* 0x000fda0003f0e200 */
[----:B------:R-:W-:-:S04]  /*05d0*/  @!P0 FMUL R4, R4, 16777216 ;  /* 0x4b80000004048820 */ /* 0x000fc80000400000 */
[----:B------:R-:W0:Y:S02]  /*05e0*/  MUFU.RSQ R5, R4 ;  /* 0x0000000400057308 */ /* 0x000e240000001400 */
[----:B0-----:R-:W-:-:S05]  /*05f0*/  @!P0 FMUL R5, R5, 4096 ;  /* 0x4580000005058820 */ /* 0x001fca0000400000 */
[----:B------:R1:W-:Y:S02]  /*0600*/  STS [UR5+0x4800], R5 ;  /* 0x00480005ff007988 */ /* 0x0003e40008000805 */
.L_x_3:
[----:B------:R-:W-:Y:S05]  /*0610*/  BSYNC.RECONVERGENT B0 ;  /* 0x0000000000007941 */ /* 0x000fea0003800200 */
.L_x_2:
[----:B------:R-:W-:Y:S08]  /*0620*/  BAR.SYNC.DEFER_BLOCKING 0x0 ;  /* 0x0000000000007b1d */ /* 0x000ff00000010000 */
[----:B01----:R-:W0:Y:S08]  /*0630*/  LDC.64 R4, c[0x0][0x398] ;  /* 0x0000e600ff047b82 */ /* 0x003e300000000a00 */
[----:B------:R-:W1:Y:S01]  /*0640*/  LDC.64 R6, c[0x0][0x388] ;  /* 0x0000e200ff067b82 */ /* 0x000e620000000a00 */
[----:B------:R-:W2:Y:S01]  /*0650*/  LDS R8, [UR5+0x4800] ;  /* 0x00480005ff087984 */ /* 0x000ea20008000800 */
[----:B0-----:R-:W-:-:S04]  /*0660*/  IMAD.WIDE.U32 R4, R3, 0x4, R4 ;  /* 0x0000000403047825 */ /* 0x001fc800078e0004 */
[----:B------:R-:W-:Y:S01]  /*0670*/  IMAD.MOV.U32 R10, RZ, RZ, R5 ;  /* 0x000000ffff0a7224 */ /* 0x000fe200078e0005 */
[----:B------:R-:W-:Y:S01]  /*0680*/  MOV R9, R4 ;  /* 0x0000000400097202 */ /* 0x000fe20000000f00 */
[----:B-12---:R-:W-:-:S07]  /*0690*/  IMAD.WIDE.U32 R6, R2, 0x4, R6 ;  /* 0x0000000402067825 */ /* 0x006fce00078e0006 */
.L_x_4:
[----:B0-----:R-:W-:Y:S01]  /*06a0*/  MOV R4, R6 ;  /* 0x0000000600047202 */ /* 0x001fe20000000f00 */
[----:B------:R-:W-:Y:S01]  /*06b0*/  IMAD.MOV.U32 R5, RZ, RZ, R7 ;  /* 0x000000ffff057224 */ /* 0x000fe200078e0007 */
[----:B------:R0:W1:Y:S04]  /*06c0*/  LDS R3, [R0] ;  /* 0x0000000000037984 */ /* 0x0000680000000800 */
[----:B------:R2:W3:Y:S01]  /*06d0*/  LDG.E R4, desc[UR8][R4.64] ;  /* 0x0000000804047981 */ /* 0x0004e2000c1e1900 */
[----:B------:R-:W-:Y:S02]  /*06e0*/  ISETP.GE.U32.AND P0, PT, R2, 0xe00, PT ;  /* 0x00000e000200780c */ /* 0x000fe40003f06070 */
[----:B------:R-:W-:Y:S01]  /*06f0*/  IADD3 R6, P2, PT, R6, 0x800, RZ ;  /* 0x0000080006067810 */ /* 0x000fe20007f5e0ff */
[----:B0-----:R-:W-:Y:S01]  /*0700*/  VIADD R0, R0, 0x800 ;  /* 0x0000080000007836 */ /* 0x001fe20000000000 */
[----:B------:R-:W-:-:S02]  /*0710*/  IADD3 R2, PT, PT, R2, 0x200, RZ ;  /* 0x0000020002027810 */ /* 0x000fc40007ffe0ff */
[----:B------:R-:W-:Y:S01]  /*0720*/  IADD3.X R7, PT, PT, RZ, R7, RZ, P2, !PT ;  /* 0x00000007ff077210 */ /* 0x000fe200017fe4ff */
[----:B--2---:R-:W-:Y:S02]  /*0730*/  IMAD.MOV.U32 R5, RZ, RZ, R10 ;  /* 0x000000ffff057224 */ /* 0x004fe400078e000a */
[----:B-1----:R-:W-:-:S04]  /*0740*/  FMUL R3, R8, R3 ;  /* 0x0000000308037220 */ /* 0x002fc80000400000 */
[----:B---3--:R-:W-:Y:S01]  /*0750*/  FMUL R3, R3, R4 ;  /* 0x0000000403037220 */ /* 0x008fe20000400000 */
[----:B------:R-:W-:Y:S02]  /*0760*/  MOV R4, R9 ;  /* 0x0000000900047202 */ /* 0x000fe40000000f00 */
[----:B------:R-:W-:-:S03]  /*0770*/  IADD3 R9, P1, PT, R9, 0x800, RZ ;  /* 0x0000080009097810 */ /* 0x000fc60007f3e0ff */
[----:B------:R0:W-:Y:S01]  /*0780*/  STG.E desc[UR8][R4.64], R3 ;  /* 0x0000000304007986 */ /* 0x0001e2000c101908 */
[----:B------:R-:W-:Y:S01]  /*0790*/  IADD3.X R10, PT, PT, RZ, R10, RZ, P1, !PT ;  /* 0x0000000aff0a7210 */ /* 0x000fe20000ffe4ff */
[----:B------:R-:W-:Y:S08]  /*07a0*/  @!P0 BRA `(.L_x_4) ;  /* 0xfffffffc00bc8947 */ /* 0x000ff0000383ffff */
[----:B------:R-:W-:Y:S05]  /*07b0*/  EXIT ;  /* 0x000000000000794d */ /* 0x000fea0003800000 */
.L_x_5:
[----:B------:R-:W-:-:S00]  /*07c0*/  BRA `(.L_x_5) ;  /* 0xfffffffc00fc7947 */ /* 0x000fc0000383ffff */
[----:B------:R-:W-:-:S00]  /*07d0*/  NOP ;  /* 0x0000000000007918 */ /* 0x000fc00000000000 */
        /* <DEDUP_REMOVED lines=10> */
.L_x_6:


//--------------------- .nv.shared._Z17rmsNormKernelSmemILi4096ELi512EEvPfS0_fS0_ --------------------------
	.section	.nv.shared._Z17rmsNormKernelSmemILi4096ELi512EEvPfS0_fS0_,"aw",@nobits
	.sectionflags	@""
	.align	4
.nv.shared._Z17rmsNormKernelSmemILi4096ELi512EEvPfS0_fS0_:
	.zero		19460


//--------------------- .nv.shared.reserved.0     --------------------------
	.section	.nv.shared.reserved.0,"aw",@nobits
	.weak		__nv_reservedSMEM_offset_0_alias
	.size		__nv_reservedSMEM_offset_0_alias, 0, 64
	.other		__nv_reservedSMEM_offset_0_alias,@"STO_CUDA_RESERVED_SHARED STV_DEFAULT"
__nv_reservedSMEM_offset_0_alias:
	.zero		0
	.zero		64


//--------------------- .nv.constant0._Z17rmsNormKernelSmemILi4096ELi512EEvPfS0_fS0_ --------------------------
	.section	.nv.constant0._Z17rmsNormKernelSmemILi4096ELi512EEvPfS0_fS0_,"a",@progbits
	.sectionflags	@""
	.align	4
.nv.constant0._Z17rmsNormKernelSmemILi4096ELi512EEvPfS0_fS0_:
	.zero		928


//--------------------- SYMBOLS --------------------------

	.type		.nv.reservedSmem.offset0,@object
	.size		.nv.reservedSmem.offset0,0x4
	.type		.nv.reservedSmem.cap,@object
	.size		.nv.reservedSmem.cap,0x4
